//
// Generated by NVIDIA NVVM Compiler
//
// Compiler Build ID: CL-36424714
// Cuda compilation tools, release 13.0, V13.0.88
// Based on NVVM 20.0.0
//

.version 9.0
.target sm_100
.address_size 64

	// .globl	_Z13faulty_kernelPii
.extern .func  (.param .b32 func_retval0) vprintf
(
	.param .b64 vprintf_param_0,
	.param .b64 vprintf_param_1
)
;
// _ZZ23syncthreads_demo_kernelPKiPiiE6s_data has been demoted
.global .align 1 .b8 $str[111] = {70, 97, 117, 108, 116, 121, 32, 75, 101, 114, 110, 101, 108, 58, 32, 84, 104, 114, 101, 97, 100, 32, 48, 32, 97, 116, 116, 101, 109, 112, 116, 105, 110, 103, 32, 116, 111, 32, 119, 114, 105, 116, 101, 32, 116, 111, 32, 97, 110, 32, 105, 110, 118, 97, 108, 105, 100, 32, 97, 100, 100, 114, 101, 115, 115, 32, 111, 117, 116, 95, 100, 97, 116, 97, 91, 78, 43, 49, 48, 93, 46, 32, 84, 104, 105, 115, 32, 115, 104, 111, 117, 108, 100, 32, 99, 97, 117, 115, 101, 32, 97, 110, 32, 101, 114, 114, 111, 114, 46, 10};

.visible .entry _Z13faulty_kernelPii(
	.param .u64 .ptr .align 1 _Z13faulty_kernelPii_param_0,
	.param .u32 _Z13faulty_kernelPii_param_1
)
{
	.reg .pred 	%p<2>;
	.reg .b32 	%r<10>;
	.reg .b64 	%rd<7>;

	ld.param.u64 	%rd1, [_Z13faulty_kernelPii_param_0];
	ld.param.u32 	%r1, [_Z13faulty_kernelPii_param_1];
	mov.u32 	%r2, %ctaid.x;
	mov.u32 	%r3, %ntid.x;
	mul.lo.s32 	%r4, %r2, %r3;
	mov.u32 	%r5, %tid.x;
	neg.s32 	%r6, %r5;
	setp.ne.s32 	%p1, %r4, %r6;
	@%p1 bra 	$L__BB0_2;
	cvta.to.global.u64 	%rd2, %rd1;
	mov.u64 	%rd3, $str;
	cvta.global.u64 	%rd4, %rd3;
	{ // callseq 0, 0
	.param .b64 param0;
	st.param.b64 	[param0], %rd4;
	.param .b64 param1;
	st.param.b64 	[param1], 0;
	.param .b32 retval0;
	call.uni (retval0), 
	vprintf, 
	(
	param0, 
	param1
	);
	ld.param.b32 	%r7, [retval0];
	} // callseq 0
	mul.wide.s32 	%rd5, %r1, 4;
	add.s64 	%rd6, %rd2, %rd5;
	mov.b32 	%r9, 123;
	st.global.u32 	[%rd6+40], %r9;
$L__BB0_2:
	ret;

}
	// .globl	_Z23syncthreads_demo_kernelPKiPii
.visible .entry _Z23syncthreads_demo_kernelPKiPii(
	.param .u64 .ptr .align 1 _Z23syncthreads_demo_kernelPKiPii_param_0,
	.param .u64 .ptr .align 1 _Z23syncthreads_demo_kernelPKiPii_param_1,
	.param .u32 _Z23syncthreads_demo_kernelPKiPii_param_2
)
{
	.reg .pred 	%p<6>;
	.reg .b32 	%r<20>;
	.reg .b64 	%rd<9>;
	// demoted variable
	.shared .align 4 .b8 _ZZ23syncthreads_demo_kernelPKiPiiE6s_data[1024];
	ld.param.u64 	%rd1, [_Z23syncthreads_demo_kernelPKiPii_param_0];
	ld.param.u64 	%rd2, [_Z23syncthreads_demo_kernelPKiPii_param_1];
	ld.param.u32 	%r7, [_Z23syncthreads_demo_kernelPKiPii_param_2];
	mov.u32 	%r1, %tid.x;
	mov.u32 	%r2, %ctaid.x;
	mov.u32 	%r19, %ntid.x;
	setp.ge.s32 	%p1, %r1, %r7;
	shl.b32 	%r8, %r1, 2;
	mov.u32 	%r9, _ZZ23syncthreads_demo_kernelPKiPiiE6s_data;
	add.s32 	%r4, %r9, %r8;
	@%p1 bra 	$L__BB1_2;
	cvta.to.global.u64 	%rd3, %rd1;
	mad.lo.s32 	%r11, %r2, %r19, %r1;
	mul.wide.s32 	%rd4, %r11, 4;
	add.s64 	%rd5, %rd3, %rd4;
	ld.global.u32 	%r12, [%rd5];
	st.shared.u32 	[%r4], %r12;
	bra.uni 	$L__BB1_3;
$L__BB1_2:
	mov.b32 	%r10, 0;
	st.shared.u32 	[%r4], %r10;
$L__BB1_3:
	bar.sync 	0;
	setp.lt.u32 	%p2, %r19, 2;
	@%p2 bra 	$L__BB1_7;
$L__BB1_4:
	shr.u32 	%r6, %r19, 1;
	setp.ge.u32 	%p3, %r1, %r6;
	@%p3 bra 	$L__BB1_6;
	shl.b32 	%r13, %r6, 2;
	add.s32 	%r14, %r4, %r13;
	ld.shared.u32 	%r15, [%r14];
	ld.shared.u32 	%r16, [%r4];
	add.s32 	%r17, %r16, %r15;
	st.shared.u32 	[%r4], %r17;
$L__BB1_6:
	bar.sync 	0;
	setp.gt.u32 	%p4, %r19, 3;
	mov.u32 	%r19, %r6;
	@%p4 bra 	$L__BB1_4;
$L__BB1_7:
	setp.ne.s32 	%p5, %r1, 0;
	@%p5 bra 	$L__BB1_9;
	ld.shared.u32 	%r18, [_ZZ23syncthreads_demo_kernelPKiPiiE6s_data];
	cvta.to.global.u64 	%rd6, %rd2;
	mul.wide.u32 	%rd7, %r2, 4;
	add.s64 	%rd8, %rd6, %rd7;
	st.global.u32 	[%rd8], %r18;
$L__BB1_9:
	ret;

}
	// .globl	_Z18first_phase_kernelPiii
.visible .entry _Z18first_phase_kernelPiii(
	.param .u64 .ptr .align 1 _Z18first_phase_kernelPiii_param_0,
	.param .u32 _Z18first_phase_kernelPiii_param_1,
	.param .u32 _Z18first_phase_kernelPiii_param_2
)
{
	.reg .pred 	%p<2>;
	.reg .b32 	%r<8>;
	.reg .b64 	%rd<5>;

	ld.param.u64 	%rd1, [_Z18first_phase_kernelPiii_param_0];
	ld.param.u32 	%r2, [_Z18first_phase_kernelPiii_param_1];
	ld.param.u32 	%r3, [_Z18first_phase_kernelPiii_param_2];
	mov.u32 	%r4, %ctaid.x;
	mov.u32 	%r5, %ntid.x;
	mov.u32 	%r6, %tid.x;
	mad.lo.s32 	%r1, %r4, %r5, %r6;
	setp.ge.s32 	%p1, %r1, %r3;
	@%p1 bra 	$L__BB2_2;
	cvta.to.global.u64 	%rd2, %rd1;
	add.s32 	%r7, %r2, %r1;
	mul.wide.s32 	%rd3, %r1, 4;
	add.s64 	%rd4, %rd2, %rd3;
	st.global.u32 	[%rd4], %r7;
$L__BB2_2:
	ret;

}
	// .globl	_Z19second_phase_kernelPKiPii
.visible .entry _Z19second_phase_kernelPKiPii(
	.param .u64 .ptr .align 1 _Z19second_phase_kernelPKiPii_param_0,
	.param .u64 .ptr .align 1 _Z19second_phase_kernelPKiPii_param_1,
	.param .u32 _Z19second_phase_kernelPKiPii_param_2
)
{
	.reg .pred 	%p<2>;
	.reg .b32 	%r<8>;
	.reg .b64 	%rd<8>;

	ld.param.u64 	%rd1, [_Z19second_phase_kernelPKiPii_param_0];
	ld.param.u64 	%rd2, [_Z19second_phase_kernelPKiPii_param_1];
	ld.param.u32 	%r2, [_Z19second_phase_kernelPKiPii_param_2];
	mov.u32 	%r3, %ctaid.x;
	mov.u32 	%r4, %ntid.x;
	mov.u32 	%r5, %tid.x;
	mad.lo.s32 	%r1, %r3, %r4, %r5;
	setp.ge.s32 	%p1, %r1, %r2;
	@%p1 bra 	$L__BB3_2;
	cvta.to.global.u64 	%rd3, %rd1;
	cvta.to.global.u64 	%rd4, %rd2;
	mul.wide.s32 	%rd5, %r1, 4;
	add.s64 	%rd6, %rd3, %rd5;
	ld.global.u32 	%r6, [%rd6];
	shl.b32 	%r7, %r6, 1;
	add.s64 	%rd7, %rd4, %rd5;
	st.global.u32 	[%rd7], %r7;
$L__BB3_2:
	ret;

}


// ===== COMPILED SASS (sm_100) =====

	.target	sm_100

	.elftype	@"ET_EXEC"


//--------------------- .note.nv.tkinfo           --------------------------
	.section	.note.nv.tkinfo,"",@"SHT_NOTE"
	.sectionflags	@"SHF_NOTE_NV_TKINFO"
	.tkinfo
        /*0018*/ 	.word	0x00000002
        /*0030*/ 	.string	""
        /*0030*/ 	.string	"ptxas"
        /*0030*/ 	.string	"Cuda compilation tools, release 13.0, V13.0.88"
        /*0030*/ 	.string	"Build cuda_13.0.r13.0/compiler.36424714_0"
        /*0030*/ 	.string	"-arch sm_100 -m 64 "



//--------------------- .note.nv.cuinfo           --------------------------
	.section	.note.nv.cuinfo,"",@"SHT_NOTE"
	.sectionflags	@"SHF_NOTE_NV_CUINFO"
        /*0018*/ 	.short	0x0002
        /*001a*/ 	.short	0x0064
        /*001c*/ 	.short	0x0082
	.zero		2


//--------------------- .nv.info                  --------------------------
	.section	.nv.info,"",@"SHT_CUDA_INFO"
	.align	4


	//----- nvinfo : EIATTR_REGCOUNT
	.align		4
        /*0000*/ 	.byte	0x04, 0x2f
        /*0002*/ 	.short	(.L_2 - .L_1)
	.align		4
.L_1:
        /*0004*/ 	.word	index@(_Z13faulty_kernelPii)
        /*0008*/ 	.word	0x00000018


	//----- nvinfo : EIATTR_FRAME_SIZE
	.align		4
.L_2:
        /*000c*/ 	.byte	0x04, 0x11
        /*000e*/ 	.short	(.L_4 - .L_3)
	.align		4
.L_3:
        /*0010*/ 	.word	index@(_Z13faulty_kernelPii)
        /*0014*/ 	.word	0x00000000


	//----- nvinfo : EIATTR_REGCOUNT
	.align		4
.L_4:
        /*0018*/ 	.byte	0x04, 0x2f
        /*001a*/ 	.short	(.L_6 - .L_5)
	.align		4
.L_5:
        /*001c*/ 	.word	index@(_Z23syncthreads_demo_kernelPKiPii)
        /*0020*/ 	.word	0x0000000c


	//----- nvinfo : EIATTR_FRAME_SIZE
	.align		4
.L_6:
        /*0024*/ 	.byte	0x04, 0x11
        /*0026*/ 	.short	(.L_8 - .L_7)
	.align		4
.L_7:
        /*0028*/ 	.word	index@(_Z23syncthreads_demo_kernelPKiPii)
        /*002c*/ 	.word	0x00000000


	//----- nvinfo : EIATTR_REGCOUNT
	.align		4
.L_8:
        /*0030*/ 	.byte	0x04, 0x2f
        /*0032*/ 	.short	(.L_10 - .L_9)
	.align		4
.L_9:
        /*0034*/ 	.word	index@(_Z18first_phase_kernelPiii)
        /*0038*/ 	.word	0x00000008


	//----- nvinfo : EIATTR_FRAME_SIZE
	.align		4
.L_10:
        /*003c*/ 	.byte	0x04, 0x11
        /*003e*/ 	.short	(.L_12 - .L_11)
	.align		4
.L_11:
        /*0040*/ 	.word	index@(_Z18first_phase_kernelPiii)
        /*0044*/ 	.word	0x00000000


	//----- nvinfo : EIATTR_REGCOUNT
	.align		4
.L_12:
        /*0048*/ 	.byte	0x04, 0x2f
        /*004a*/ 	.short	(.L_14 - .L_13)
	.align		4
.L_13:
        /*004c*/ 	.word	index@(_Z19second_phase_kernelPKiPii)
        /*0050*/ 	.word	0x0000000a


	//----- nvinfo : EIATTR_FRAME_SIZE
	.align		4
.L_14:
        /*0054*/ 	.byte	0x04, 0x11
        /*0056*/ 	.short	(.L_16 - .L_15)
	.align		4
.L_15:
        /*0058*/ 	.word	index@(_Z19second_phase_kernelPKiPii)
        /*005c*/ 	.word	0x00000000


	//----- nvinfo : EIATTR_MIN_STACK_SIZE
	.align		4
.L_16:
        /*0060*/ 	.byte	0x04, 0x12
        /*0062*/ 	.short	(.L_18 - .L_17)
	.align		4
.L_17:
        /*0064*/ 	.word	index@(_Z19second_phase_kernelPKiPii)
        /*0068*/ 	.word	0x00000000


	//----- nvinfo : EIATTR_MIN_STACK_SIZE
	.align		4
.L_18:
        /*006c*/ 	.byte	0x04, 0x12
        /*006e*/ 	.short	(.L_20 - .L_19)
	.align		4
.L_19:
        /*0070*/ 	.word	index@(_Z18first_phase_kernelPiii)
        /*0074*/ 	.word	0x00000000


	//----- nvinfo : EIATTR_MIN_STACK_SIZE
	.align		4
.L_20:
        /*0078*/ 	.byte	0x04, 0x12
        /*007a*/ 	.short	(.L_22 - .L_21)
	.align		4
.L_21:
        /*007c*/ 	.word	index@(_Z23syncthreads_demo_kernelPKiPii)
        /*0080*/ 	.word	0x00000000


	//----- nvinfo : EIATTR_MIN_STACK_SIZE
	.align		4
.L_22:
        /*0084*/ 	.byte	0x04, 0x12
        /*0086*/ 	.short	(.L_24 - .L_23)
	.align		4
.L_23:
        /*0088*/ 	.word	index@(_Z13faulty_kernelPii)
        /*008c*/ 	.word	0x00000000
.L_24:


//--------------------- .nv.compat                --------------------------
	.section	.nv.compat,"",@"SHT_CUDA_COMPAT_INFO"
	.align	4
        /*0000*/ 	.byte	0x02, 0x09, 0x00, 0x00, 0x02, 0x02, 0x01, 0x00, 0x02, 0x05, 0x05, 0x00, 0x03, 0x07, 0x01, 0x01
        /*0010*/ 	.byte	0x02, 0x03, 0x00, 0x00, 0x02, 0x06, 0x01, 0x00, 0x04, 0x0b, 0x08, 0x00, 0x09, 0x00, 0x00, 0x00
        /*0020*/ 	.byte	0x00, 0x00, 0x00, 0x00


//--------------------- .nv.info._Z19second_phase_kernelPKiPii --------------------------
	.section	.nv.info._Z19second_phase_kernelPKiPii,"",@"SHT_CUDA_INFO"
	.sectionflags	@""
	.align	4


	//----- nvinfo : EIATTR_CUDA_API_VERSION
	.align		4
        /*0000*/ 	.byte	0x04, 0x37
        /*0002*/ 	.short	(.L_26 - .L_25)
.L_25:
        /*0004*/ 	.word	0x00000082


	//----- nvinfo : EIATTR_KPARAM_INFO
	.align		4
.L_26:
        /*0008*/ 	.byte	0x04, 0x17
        /*000a*/ 	.short	(.L_28 - .L_27)
.L_27:
        /*000c*/ 	.word	0x00000000
        /*0010*/ 	.short	0x0002
        /*0012*/ 	.short	0x0010
        /*0014*/ 	.byte	0x00, 0xf0, 0x11, 0x00


	//----- nvinfo : EIATTR_KPARAM_INFO
	.align		4
.L_28:
        /*0018*/ 	.byte	0x04, 0x17
        /*001a*/ 	.short	(.L_30 - .L_29)
.L_29:
        /*001c*/ 	.word	0x00000000
        /*0020*/ 	.short	0x0001
        /*0022*/ 	.short	0x0008
        /*0024*/ 	.byte	0x00, 0xf5, 0x21, 0x00


	//----- nvinfo : EIATTR_KPARAM_INFO
	.align		4
.L_30:
        /*0028*/ 	.byte	0x04, 0x17
        /*002a*/ 	.short	(.L_32 - .L_31)
.L_31:
        /*002c*/ 	.word	0x00000000
        /*0030*/ 	.short	0x0000
        /*0032*/ 	.short	0x0000
        /*0034*/ 	.byte	0x00, 0xf5, 0x21, 0x00


	//----- nvinfo : EIATTR_SPARSE_MMA_MASK
	.align		4
.L_32:
        /*0038*/ 	.byte	0x03, 0x50
        /*003a*/ 	.short	0x0000


	//----- nvinfo : EIATTR_MAXREG_COUNT
	.align		4
        /*003c*/ 	.byte	0x03, 0x1b
        /*003e*/ 	.short	0x00ff


	//----- nvinfo : EIATTR_MERCURY_ISA_VERSION
	.align		4
        /*0040*/ 	.byte	0x03, 0x5f
        /*0042*/ 	.short	0x0101


	//----- nvinfo : EIATTR_VRC_CTA_INIT_COUNT
	.align		4
        /*0044*/ 	.byte	0x02, 0x4a
	.zero		1
	.zero		1


	//----- nvinfo : EIATTR_EXIT_INSTR_OFFSETS
	.align		4
        /*0048*/ 	.byte	0x04, 0x1c
        /*004a*/ 	.short	(.L_34 - .L_33)


	//   ....[0]....
.L_33:
        /*004c*/ 	.word	0x00000070


	//   ....[1]....
        /*0050*/ 	.word	0x00000100


	//----- nvinfo : EIATTR_CBANK_PARAM_SIZE
	.align		4
.L_34:
        /*0054*/ 	.byte	0x03, 0x19
        /*0056*/ 	.short	0x0014


	//----- nvinfo : EIATTR_PARAM_CBANK
	.align		4
        /*0058*/ 	.byte	0x04, 0x0a
        /*005a*/ 	.short	(.L_36 - .L_35)
	.align		4
.L_35:
        /*005c*/ 	.word	index@(.nv.constant0._Z19second_phase_kernelPKiPii)
        /*0060*/ 	.short	0x0380
        /*0062*/ 	.short	0x0014


	//----- nvinfo : EIATTR_SW_WAR
	.align		4
.L_36:
        /*0064*/ 	.byte	0x04, 0x36
        /*0066*/ 	.short	(.L_38 - .L_37)
.L_37:
        /*0068*/ 	.word	0x00000008
.L_38:


//--------------------- .nv.info._Z18first_phase_kernelPiii --------------------------
	.section	.nv.info._Z18first_phase_kernelPiii,"",@"SHT_CUDA_INFO"
	.sectionflags	@""
	.align	4


	//----- nvinfo : EIATTR_CUDA_API_VERSION
	.align		4
        /*0000*/ 	.byte	0x04, 0x37
        /*0002*/ 	.short	(.L_40 - .L_39)
.L_39:
        /*0004*/ 	.word	0x00000082


	//----- nvinfo : EIATTR_KPARAM_INFO
	.align		4
.L_40:
        /*0008*/ 	.byte	0x04, 0x17
        /*000a*/ 	.short	(.L_42 - .L_41)
.L_41:
        /*000c*/ 	.word	0x00000000
        /*0010*/ 	.short	0x0002
        /*0012*/ 	.short	0x000c
        /*0014*/ 	.byte	0x00, 0xf0, 0x11, 0x00


	//----- nvinfo : EIATTR_KPARAM_INFO
	.align		4
.L_42:
        /*0018*/ 	.byte	0x04, 0x17
        /*001a*/ 	.short	(.L_44 - .L_43)
.L_43:
        /*001c*/ 	.word	0x00000000
        /*0020*/ 	.short	0x0001
        /*0022*/ 	.short	0x0008
        /*0024*/ 	.byte	0x00, 0xf0, 0x11, 0x00


	//----- nvinfo : EIATTR_KPARAM_INFO
	.align		4
.L_44:
        /*0028*/ 	.byte	0x04, 0x17
        /*002a*/ 	.short	(.L_46 - .L_45)
.L_45:
        /*002c*/ 	.word	0x00000000
        /*0030*/ 	.short	0x0000
        /*0032*/ 	.short	0x0000
        /*0034*/ 	.byte	0x00, 0xf5, 0x21, 0x00


	//----- nvinfo : EIATTR_SPARSE_MMA_MASK
	.align		4
.L_46:
        /*0038*/ 	.byte	0x03, 0x50
        /*003a*/ 	.short	0x0000


	//----- nvinfo : EIATTR_MAXREG_COUNT
	.align		4
        /*003c*/ 	.byte	0x03, 0x1b
        /*003e*/ 	.short	0x00ff


	//----- nvinfo : EIATTR_MERCURY_ISA_VERSION
	.align		4
        /*0040*/ 	.byte	0x03, 0x5f
        /*0042*/ 	.short	0x0101


	//----- nvinfo : EIATTR_VRC_CTA_INIT_COUNT
	.align		4
        /*0044*/ 	.byte	0x02, 0x4a
	.zero		1
	.zero		1


	//----- nvinfo : EIATTR_EXIT_INSTR_OFFSETS
	.align		4
        /*0048*/ 	.byte	0x04, 0x1c
        /*004a*/ 	.short	(.L_48 - .L_47)


	//   ....[0]....
.L_47:
        /*004c*/ 	.word	0x00000070


	//   ....[1]....
        /*0050*/ 	.word	0x000000e0


	//----- nvinfo : EIATTR_CBANK_PARAM_SIZE
	.align		4
.L_48:
        /*0054*/ 	.byte	0x03, 0x19
        /*0056*/ 	.short	0x0010


	//----- nvinfo : EIATTR_PARAM_CBANK
	.align		4
        /*0058*/ 	.byte	0x04, 0x0a
        /*005a*/ 	.short	(.L_50 - .L_49)
	.align		4
.L_49:
        /*005c*/ 	.word	index@(.nv.constant0._Z18first_phase_kernelPiii)
        /*0060*/ 	.short	0x0380
        /*0062*/ 	.short	0x0010


	//----- nvinfo : EIATTR_SW_WAR
	.align		4
.L_50:
        /*0064*/ 	.byte	0x04, 0x36
        /*0066*/ 	.short	(.L_52 - .L_51)
.L_51:
        /*0068*/ 	.word	0x00000008
.L_52:


//--------------------- .nv.info._Z23syncthreads_demo_kernelPKiPii --------------------------
	.section	.nv.info._Z23syncthreads_demo_kernelPKiPii,"",@"SHT_CUDA_INFO"
	.sectionflags	@""
	.align	4


	//----- nvinfo : EIATTR_CUDA_API_VERSION
	.align		4
        /*0000*/ 	.byte	0x04, 0x37
        /*0002*/ 	.short	(.L_54 - .L_53)
.L_53:
        /*0004*/ 	.word	0x00000082


	//----- nvinfo : EIATTR_KPARAM_INFO
	.align		4
.L_54:
        /*0008*/ 	.byte	0x04, 0x17
        /*000a*/ 	.short	(.L_56 - .L_55)
.L_55:
        /*000c*/ 	.word	0x00000000
        /*0010*/ 	.short	0x0002
        /*0012*/ 	.short	0x0010
        /*0014*/ 	.byte	0x00, 0xf0, 0x11, 0x00


	//----- nvinfo : EIATTR_KPARAM_INFO
	.align		4
.L_56:
        /*0018*/ 	.byte	0x04, 0x17
        /*001a*/ 	.short	(.L_58 - .L_57)
.L_57:
        /*001c*/ 	.word	0x00000000
        /*0020*/ 	.short	0x0001
        /*0022*/ 	.short	0x0008
        /*0024*/ 	.byte	0x00, 0xf5, 0x21, 0x00


	//----- nvinfo : EIATTR_KPARAM_INFO
	.align		4
.L_58:
        /*0028*/ 	.byte	0x04, 0x17
        /*002a*/ 	.short	(.L_60 - .L_59)
.L_59:
        /*002c*/ 	.word	0x00000000
        /*0030*/ 	.short	0x0000
        /*0032*/ 	.short	0x0000
        /*0034*/ 	.byte	0x00, 0xf5, 0x21, 0x00


	//----- nvinfo : EIATTR_SPARSE_MMA_MASK
	.align		4
.L_60:
        /*0038*/ 	.byte	0x03, 0x50
        /*003a*/ 	.short	0x0000


	//----- nvinfo : EIATTR_MAXREG_COUNT
	.align		4
        /*003c*/ 	.byte	0x03, 0x1b
        /*003e*/ 	.short	0x00ff


	//----- nvinfo : EIATTR_NUM_BARRIERS
	.align		4
        /*0040*/ 	.byte	0x02, 0x4c
        /*0042*/ 	.byte	0x01
	.zero		1


	//----- nvinfo : EIATTR_MERCURY_ISA_VERSION
	.align		4
        /*0044*/ 	.byte	0x03, 0x5f
        /*0046*/ 	.short	0x0101


	//----- nvinfo : EIATTR_VRC_CTA_INIT_COUNT
	.align		4
        /*0048*/ 	.byte	0x02, 0x4a
	.zero		1
	.zero		1


	//----- nvinfo : EIATTR_EXIT_INSTR_OFFSETS
	.align		4
        /*004c*/ 	.byte	0x04, 0x1c
        /*004e*/ 	.short	(.L_62 - .L_61)


	//   ....[0]....
.L_61:
        /*0050*/ 	.word	0x00000210


	//   ....[1]....
        /*0054*/ 	.word	0x00000290


	//----- nvinfo : EIATTR_CBANK_PARAM_SIZE
	.align		4
.L_62:
        /*0058*/ 	.byte	0x03, 0x19
        /*005a*/ 	.short	0x0014


	//----- nvinfo : EIATTR_PARAM_CBANK
	.align		4
        /*005c*/ 	.byte	0x04, 0x0a
        /*005e*/ 	.short	(.L_64 - .L_63)
	.align		4
.L_63:
        /*0060*/ 	.word	index@(.nv.constant0._Z23syncthreads_demo_kernelPKiPii)
        /*0064*/ 	.short	0x0380
        /*0066*/ 	.short	0x0014


	//----- nvinfo : EIATTR_SW_WAR
	.align		4
.L_64:
        /*0068*/ 	.byte	0x04, 0x36
        /*006a*/ 	.short	(.L_66 - .L_65)
.L_65:
        /*006c*/ 	.word	0x00000008
.L_66:


//--------------------- .nv.info._Z13faulty_kernelPii --------------------------
	.section	.nv.info._Z13faulty_kernelPii,"",@"SHT_CUDA_INFO"
	.sectionflags	@""
	.align	4


	//----- nvinfo : EIATTR_CUDA_API_VERSION
	.align		4
        /*0000*/ 	.byte	0x04, 0x37
        /*0002*/ 	.short	(.L_68 - .L_67)
.L_67:
        /*0004*/ 	.word	0x00000082


	//----- nvinfo : EIATTR_KPARAM_INFO
	.align		4
.L_68:
        /*0008*/ 	.byte	0x04, 0x17
        /*000a*/ 	.short	(.L_70 - .L_69)
.L_69:
        /*000c*/ 	.word	0x00000000
        /*0010*/ 	.short	0x0001
        /*0012*/ 	.short	0x0008
        /*0014*/ 	.byte	0x00, 0xf0, 0x11, 0x00


	//----- nvinfo : EIATTR_KPARAM_INFO
	.align		4
.L_70:
        /*0018*/ 	.byte	0x04, 0x17
        /*001a*/ 	.short	(.L_72 - .L_71)
.L_71:
        /*001c*/ 	.word	0x00000000
        /*0020*/ 	.short	0x0000
        /*0022*/ 	.short	0x0000
        /*0024*/ 	.byte	0x00, 0xf5, 0x21, 0x00


	//----- nvinfo : EIATTR_SPARSE_MMA_MASK
	.align		4
.L_72:
        /*0028*/ 	.byte	0x03, 0x50
        /*002a*/ 	.short	0x0000


	//----- nvinfo : EIATTR_MAXREG_COUNT
	.align		4
        /*002c*/ 	.byte	0x03, 0x1b
        /*002e*/ 	.short	0x00ff


	//----- nvinfo : EIATTR_EXTERNS
	.align		4
        /*0030*/ 	.byte	0x04, 0x0f
        /*0032*/ 	.short	(.L_74 - .L_73)


	//   ....[0]....
	.align		4
.L_73:
        /*0034*/ 	.word	index@(vprintf)


	//----- nvinfo : EIATTR_MERCURY_ISA_VERSION
	.align		4
.L_74:
        /*0038*/ 	.byte	0x03, 0x5f
        /*003a*/ 	.short	0x0101


	//----- nvinfo : EIATTR_VRC_CTA_INIT_COUNT
	.align		4
        /*003c*/ 	.byte	0x02, 0x4a
	.zero		1
	.zero		1


	//----- nvinfo : EIATTR_SYSCALL_OFFSETS
	.align		4
        /*0040*/ 	.byte	0x04, 0x46
        /*0042*/ 	.short	(.L_76 - .L_75)


	//   ....[0]....
.L_75:
        /*0044*/ 	.word	0x00000100


	//----- nvinfo : EIATTR_EXIT_INSTR_OFFSETS
	.align		4
.L_76:
        /*0048*/ 	.byte	0x04, 0x1c
        /*004a*/ 	.short	(.L_78 - .L_77)


	//   ....[0]....
.L_77:
        /*004c*/ 	.word	0x00000070


	//   ....[1]....
        /*0050*/ 	.word	0x00000160


	//----- nvinfo : EIATTR_CRS_STACK_SIZE
	.align		4
.L_78:
        /*0054*/ 	.byte	0x04, 0x1e
        /*0056*/ 	.short	(.L_80 - .L_79)
.L_79:
        /*0058*/ 	.word	0x00000000


	//----- nvinfo : EIATTR_CBANK_PARAM_SIZE
	.align		4
.L_80:
        /*005c*/ 	.byte	0x03, 0x19
        /*005e*/ 	.short	0x000c


	//----- nvinfo : EIATTR_PARAM_CBANK
	.align		4
        /*0060*/ 	.byte	0x04, 0x0a
        /*0062*/ 	.short	(.L_82 - .L_81)
	.align		4
.L_81:
        /*0064*/ 	.word	index@(.nv.constant0._Z13faulty_kernelPii)
        /*0068*/ 	.short	0x0380
        /*006a*/ 	.short	0x000c


	//----- nvinfo : EIATTR_SW_WAR
	.align		4
.L_82:
        /*006c*/ 	.byte	0x04, 0x36
        /*006e*/ 	.short	(.L_84 - .L_83)
.L_83:
        /*0070*/ 	.word	0x00000008
.L_84:


//--------------------- .nv.callgraph             --------------------------
	.section	.nv.callgraph,"",@"SHT_CUDA_CALLGRAPH"
	.align	4
	.sectionentsize	8
	.align		4
        /*0000*/ 	.word	0x00000000
	.align		4
        /*0004*/ 	.word	0xffffffff
	.align		4
        /*0008*/ 	.word	index@(_Z13faulty_kernelPii)
	.align		4
        /*000c*/ 	.word	index@(vprintf)
	.align		4
        /*0010*/ 	.word	0x00000000
	.align		4
        /*0014*/ 	.word	0xfffffffe
	.align		4
        /*0018*/ 	.word	0x00000000
	.align		4
        /*001c*/ 	.word	0xfffffffd
	.align		4
        /*0020*/ 	.word	0x00000000
	.align		4
        /*0024*/ 	.word	0xfffffffc


//--------------------- .nv.constant4             --------------------------
	.section	.nv.constant4,"a",@progbits
	.align	8
	.align		8
.nv.constant4:
        /*0000*/ 	.dword	$str
	.align		8
        /*0008*/ 	.dword	vprintf


//--------------------- .text._Z19second_phase_kernelPKiPii --------------------------
	.section	.text._Z19second_phase_kernelPKiPii,"ax",@progbits
	.align	128
        .global         _Z19second_phase_kernelPKiPii
        .type           _Z19second_phase_kernelPKiPii,@function
        .size           _Z19second_phase_kernelPKiPii,(.L_x_7 - _Z19second_phase_kernelPKiPii)
        .other          _Z19second_phase_kernelPKiPii,@"STO_CUDA_ENTRY STV_DEFAULT"
_Z19second_phase_kernelPKiPii:
.text._Z19second_phase_kernelPKiPii:
[----:B------:R-:W-:Y:S01]  /*0000*/  LDC R1, c[0x0][0x37c] ;  /* 0x0000df00ff017b82 */ /* 0x000fe20000000800 */
[----:B------:R-:W0:Y:S07]  /*0010*/  S2R R0, SR_TID.X ;  /* 0x0000000000007919 */ /* 0x000e2e0000002100 */
[----:B------:R-:W0:Y:S01]  /*0020*/  S2UR UR4, SR_CTAID.X ;  /* 0x00000000000479c3 */ /* 0x000e220000002500 */
[----:B------:R-:W1:Y:S07]  /*0030*/  LDCU UR5, c[0x0][0x390] ;  /* 0x00007200ff0577ac */ /* 0x000e6e0008000800 */
[----:B------:R-:W0:Y:S02]  /*0040*/  LDC R7, c[0x0][0x360] ;  /* 0x0000d800ff077b82 */ /* 0x000e240000000800 */
[----:B0-----:R-:W-:-:S05]  /*0050*/  IMAD R7, R7, UR4, R0 ;  /* 0x0000000407077c24 */ /* 0x001fca000f8e0200 */
[----:B-1----:R-:W-:-:S13]  /*0060*/  ISETP.GE.AND P0, PT, R7, UR5, PT ;  /* 0x0000000507007c0c */ /* 0x002fda000bf06270 */
[----:B------:R-:W-:Y:S05]  /*0070*/  @P0 EXIT ;  /* 0x000000000000094d */ /* 0x000fea0003800000 */
[----:B------:R-:W0:Y:S01]  /*0080*/  LDC.64 R2, c[0x0][0x380] ;  /* 0x0000e000ff027b82 */ /* 0x000e220000000a00 */
[----:B------:R-:W1:Y:S07]  /*0090*/  LDCU.64 UR4, c[0x0][0x358] ;  /* 0x00006b00ff0477ac */ /* 0x000e6e0008000a00 */
[----:B------:R-:W2:Y:S01]  /*00a0*/  LDC.64 R4, c[0x0][0x388] ;  /* 0x0000e200ff047b82 */ /* 0x000ea20000000a00 */
[----:B0-----:R-:W-:-:S06]  /*00b0*/  IMAD.WIDE R2, R7, 0x4, R2 ;  /* 0x0000000407027825 */ /* 0x001fcc00078e0202 */
[----:B-1----:R-:W3:Y:S01]  /*00c0*/  LDG.E R2, desc[UR4][R2.64] ;  /* 0x0000000402027981 */ /* 0x002ee2000c1e1900 */
[----:B--2---:R-:W-:Y:S01]  /*00d0*/  IMAD.WIDE R4, R7, 0x4, R4 ;  /* 0x0000000407047825 */ /* 0x004fe200078e0204 */
[----:B---3--:R-:W-:-:S05]  /*00e0*/  SHF.L.U32 R7, R2, 0x1, RZ ;  /* 0x0000000102077819 */ /* 0x008fca00000006ff */
[----:B------:R-:W-:Y:S01]  /*00f0*/  STG.E desc[UR4][R4.64], R7 ;  /* 0x0000000704007986 */ /* 0x000fe2000c101904 */
[----:B------:R-:W-:Y:S05]  /*0100*/  EXIT ;  /* 0x000000000000794d */ /* 0x000fea0003800000 */
.L_x_0:
[----:B------:R-:W-:-:S00]  /*0110*/  BRA `(.L_x_0) ;  /* 0xfffffffc00fc7947 */ /* 0x000fc0000383ffff */
[----:B------:R-:W-:-:S00]  /*0120*/  NOP ;  /* 0x0000000000007918 */ /* 0x000fc00000000000 */
        /* <DEDUP_REMOVED lines=13> */
.L_x_7:


//--------------------- .text._Z18first_phase_kernelPiii --------------------------
	.section	.text._Z18first_phase_kernelPiii,"ax",@progbits
	.align	128
        .global         _Z18first_phase_kernelPiii
        .type           _Z18first_phase_kernelPiii,@function
        .size           _Z18first_phase_kernelPiii,(.L_x_8 - _Z18first_phase_kernelPiii)
        .other          _Z18first_phase_kernelPiii,@"STO_CUDA_ENTRY STV_DEFAULT"
_Z18first_phase_kernelPiii:
.text._Z18first_phase_kernelPiii:
        /* <DEDUP_REMOVED lines=9> */
[----:B------:R-:W1:Y:S01]  /*0090*/  LDCU UR6, c[0x0][0x388] ;  /* 0x00007100ff0677ac */ /* 0x000e620008000800 */
[----:B------:R-:W2:Y:S01]  /*00a0*/  LDCU.64 UR4, c[0x0][0x358] ;  /* 0x00006b00ff0477ac */ /* 0x000ea20008000a00 */
[C---:B0-----:R-:W-:Y:S01]  /*00b0*/  IMAD.WIDE R2, R5.reuse, 0x4, R2 ;  /* 0x0000000405027825 */ /* 0x041fe200078e0202 */
[----:B-1----:R-:W-:-:S05]  /*00c0*/  IADD3 R5, PT, PT, R5, UR6, RZ ;  /* 0x0000000605057c10 */ /* 0x002fca000fffe0ff */
[----:B--2---:R-:W-:Y:S01]  /*00d0*/  STG.E desc[UR4][R2.64], R5 ;  /* 0x0000000502007986 */ /* 0x004fe2000c101904 */
[----:B------:R-:W-:Y:S05]  /*00e0*/  EXIT ;  /* 0x000000000000794d */ /* 0x000fea0003800000 */
.L_x_1:
        /* <DEDUP_REMOVED lines=9> */
.L_x_8:


//--------------------- .text._Z23syncthreads_demo_kernelPKiPii --------------------------
	.section	.text._Z23syncthreads_demo_kernelPKiPii,"ax",@progbits
	.align	128
        .global         _Z23syncthreads_demo_kernelPKiPii
        .type           _Z23syncthreads_demo_kernelPKiPii,@function
        .size           _Z23syncthreads_demo_kernelPKiPii,(.L_x_9 - _Z23syncthreads_demo_kernelPKiPii)
        .other          _Z23syncthreads_demo_kernelPKiPii,@"STO_CUDA_ENTRY STV_DEFAULT"
_Z23syncthreads_demo_kernelPKiPii:
.text._Z23syncthreads_demo_kernelPKiPii:
[----:B------:R-:W-:Y:S01]  /*0000*/  LDC R1, c[0x0][0x37c] ;  /* 0x0000df00ff017b82 */ /* 0x000fe20000000800 */
[----:B------:R-:W0:Y:S01]  /*0010*/  S2R R7, SR_TID.X ;  /* 0x0000000000077919 */ /* 0x000e220000002100 */
[----:B------:R-:W0:Y:S01]  /*0020*/  LDCU UR4, c[0x0][0x390] ;  /* 0x00007200ff0477ac */ /* 0x000e220008000800 */
[----:B------:R-:W1:Y:S01]  /*0030*/  S2R R9, SR_CTAID.X ;  /* 0x0000000000097919 */ /* 0x000e620000002500 */
[----:B------:R-:W2:Y:S01]  /*0040*/  LDCU.64 UR6, c[0x0][0x358] ;  /* 0x00006b00ff0677ac */ /* 0x000ea20008000a00 */
[----:B0-----:R-:W-:Y:S01]  /*0050*/  ISETP.GE.AND P1, PT, R7, UR4, PT ;  /* 0x0000000407007c0c */ /* 0x001fe2000bf26270 */
[----:B------:R-:W0:-:S12]  /*0060*/  LDCU UR4, c[0x0][0x360] ;  /* 0x00006c00ff0477ac */ /* 0x000e180008000800 */
[----:B------:R-:W3:Y:S01]  /*0070*/  @!P1 LDC.64 R2, c[0x0][0x380] ;  /* 0x0000e000ff029b82 */ /* 0x000ee20000000a00 */
[----:B0-----:R-:W-:-:S04]  /*0080*/  IMAD.U32 R4, RZ, RZ, UR4 ;  /* 0x00000004ff047e24 */ /* 0x001fc8000f8e00ff */
[----:B-1----:R-:W-:-:S04]  /*0090*/  @!P1 IMAD R5, R4, R9, R7 ;  /* 0x0000000904059224 */ /* 0x002fc800078e0207 */
[----:B---3--:R-:W-:-:S06]  /*00a0*/  @!P1 IMAD.WIDE R2, R5, 0x4, R2 ;  /* 0x0000000405029825 */ /* 0x008fcc00078e0202 */
[----:B--2---:R-:W2:Y:S01]  /*00b0*/  @!P1 LDG.E R3, desc[UR6][R2.64] ;  /* 0x0000000602039981 */ /* 0x004ea2000c1e1900 */
[----:B------:R-:W0:Y:S01]  /*00c0*/  S2UR UR5, SR_CgaCtaId ;  /* 0x00000000000579c3 */ /* 0x000e220000008800 */
[----:B------:R-:W-:Y:S01]  /*00d0*/  UMOV UR4, 0x400 ;  /* 0x0000040000047882 */ /* 0x000fe20000000000 */
[----:B------:R-:W-:Y:S02]  /*00e0*/  ISETP.GE.U32.AND P2, PT, R4, 0x2, PT ;  /* 0x000000020400780c */ /* 0x000fe40003f46070 */
[----:B------:R-:W-:Y:S01]  /*00f0*/  ISETP.NE.AND P0, PT, R7, RZ, PT ;  /* 0x000000ff0700720c */ /* 0x000fe20003f05270 */
[----:B0-----:R-:W-:-:S06]  /*0100*/  ULEA UR4, UR5, UR4, 0x18 ;  /* 0x0000000405047291 */ /* 0x001fcc000f8ec0ff */
[----:B------:R-:W-:-:S05]  /*0110*/  LEA R0, R7, UR4, 0x2 ;  /* 0x0000000407007c11 */ /* 0x000fca000f8e10ff */
[----:B--2---:R0:W-:Y:S04]  /*0120*/  @!P1 STS [R0], R3 ;  /* 0x0000000300009388 */ /* 0x0041e80000000800 */
[----:B------:R0:W-:Y:S01]  /*0130*/  @P1 STS [R0], RZ ;  /* 0x000000ff00001388 */ /* 0x0001e20000000800 */
[----:B------:R-:W-:Y:S06]  /*0140*/  BAR.SYNC.DEFER_BLOCKING 0x0 ;  /* 0x0000000000007b1d */ /* 0x000fec0000010000 */
[----:B------:R-:W-:Y:S05]  /*0150*/  @!P2 BRA `(.L_x_2) ;  /* 0x00000000002ca947 */ /* 0x000fea0003800000 */
.L_x_3:
[----:B------:R-:W-:-:S04]  /*0160*/  SHF.R.U32.HI R5, RZ, 0x1, R4 ;  /* 0x00000001ff057819 */ /* 0x000fc80000011604 */
[----:B------:R-:W-:-:S13]  /*0170*/  ISETP.GE.U32.AND P1, PT, R7, R5, PT ;  /* 0x000000050700720c */ /* 0x000fda0003f26070 */
[----:B------:R-:W-:Y:S01]  /*0180*/  @!P1 IMAD R2, R5, 0x4, R0 ;  /* 0x0000000405029824 */ /* 0x000fe200078e0200 */
[----:B0-----:R-:W-:Y:S05]  /*0190*/  @!P1 LDS R3, [R0] ;  /* 0x0000000000039984 */ /* 0x001fea0000000800 */
[----:B------:R-:W0:Y:S02]  /*01a0*/  @!P1 LDS R2, [R2] ;  /* 0x0000000002029984 */ /* 0x000e240000000800 */
[----:B0-----:R-:W-:-:S05]  /*01b0*/  @!P1 IMAD.IADD R3, R2, 0x1, R3 ;  /* 0x0000000102039824 */ /* 0x001fca00078e0203 */
[----:B------:R1:W-:Y:S01]  /*01c0*/  @!P1 STS [R0], R3 ;  /* 0x0000000300009388 */ /* 0x0003e20000000800 */
[----:B------:R-:W-:Y:S01]  /*01d0*/  BAR.SYNC.DEFER_BLOCKING 0x0 ;  /* 0x0000000000007b1d */ /* 0x000fe20000010000 */
[----:B------:R-:W-:Y:S01]  /*01e0*/  ISETP.GT.U32.AND P1, PT, R4, 0x3, PT ;  /* 0x000000030400780c */ /* 0x000fe20003f24070 */
[----:B------:R-:W-:-:S12]  /*01f0*/  IMAD.MOV.U32 R4, RZ, RZ, R5 ;  /* 0x000000ffff047224 */ /* 0x000fd800078e0005 */
[----:B-1----:R-:W-:Y:S05]  /*0200*/  @P1 BRA `(.L_x_3) ;  /* 0xfffffffc00d41947 */ /* 0x002fea000383ffff */
.L_x_2:
[----:B------:R-:W-:Y:S05]  /*0210*/  @P0 EXIT ;  /* 0x000000000000094d */ /* 0x000fea0003800000 */
[----:B------:R-:W1:Y:S01]  /*0220*/  S2UR UR5, SR_CgaCtaId ;  /* 0x00000000000579c3 */ /* 0x000e620000008800 */
[----:B------:R-:W-:-:S07]  /*0230*/  UMOV UR4, 0x400 ;  /* 0x0000040000047882 */ /* 0x000fce0000000000 */
[----:B0-----:R-:W0:Y:S01]  /*0240*/  LDC.64 R2, c[0x0][0x388] ;  /* 0x0000e200ff027b82 */ /* 0x001e220000000a00 */
[----:B-1----:R-:W-:Y:S01]  /*0250*/  ULEA UR4, UR5, UR4, 0x18 ;  /* 0x0000000405047291 */ /* 0x002fe2000f8ec0ff */
[----:B0-----:R-:W-:-:S08]  /*0260*/  IMAD.WIDE.U32 R2, R9, 0x4, R2 ;  /* 0x0000000409027825 */ /* 0x001fd000078e0002 */
[----:B------:R-:W0:Y:S04]  /*0270*/  LDS R5, [UR4] ;  /* 0x00000004ff057984 */ /* 0x000e280008000800 */
[----:B0-----:R-:W-:Y:S01]  /*0280*/  STG.E desc[UR6][R2.64], R5 ;  /* 0x0000000502007986 */ /* 0x001fe2000c101906 */
[----:B------:R-:W-:Y:S05]  /*0290*/  EXIT ;  /* 0x000000000000794d */ /* 0x000fea0003800000 */
.L_x_4:
        /* <DEDUP_REMOVED lines=14> */
.L_x_9:


//--------------------- .text._Z13faulty_kernelPii --------------------------
	.section	.text._Z13faulty_kernelPii,"ax",@progbits
	.align	128
        .global         _Z13faulty_kernelPii
        .type           _Z13faulty_kernelPii,@function
        .size           _Z13faulty_kernelPii,(.L_x_10 - _Z13faulty_kernelPii)
        .other          _Z13faulty_kernelPii,@"STO_CUDA_ENTRY STV_DEFAULT"
_Z13faulty_kernelPii:
.text._Z13faulty_kernelPii:
[----:B------:R-:W0:Y:S01]  /*0000*/  LDC R1, c[0x0][0x37c] ;  /* 0x0000df00ff017b82 */ /* 0x000e220000000800 */
[----:B------:R-:W1:Y:S07]  /*0010*/  S2R R0, SR_TID.X ;  /* 0x0000000000007919 */ /* 0x000e6e0000002100 */
[----:B------:R-:W2:Y:S01]  /*0020*/  S2UR UR4, SR_CTAID.X ;  /* 0x00000000000479c3 */ /* 0x000ea20000002500 */
[----:B------:R-:W2:Y:S02]  /*0030*/  LDCU UR5, c[0x0][0x360] ;  /* 0x00006c00ff0577ac */ /* 0x000ea40008000800 */
[----:B--2---:R-:W-:Y:S01]  /*0040*/  UIMAD UR4, UR4, UR5, URZ ;  /* 0x00000005040472a4 */ /* 0x004fe2000f8e02ff */
[----:B-1----:R-:W-:-:S05]  /*0050*/  IMAD.MOV R0, RZ, RZ, -R0 ;  /* 0x000000ffff007224 */ /* 0x002fca00078e0a00 */
[----:B------:R-:W-:-:S13]  /*0060*/  ISETP.NE.AND P0, PT, R0, UR4, PT ;  /* 0x0000000400007c0c */ /* 0x000fda000bf05270 */
[----:B0-----:R-:W-:Y:S05]  /*0070*/  @P0 EXIT ;  /* 0x000000000000094d */ /* 0x001fea0003800000 */
[----:B------:R-:W-:Y:S01]  /*0080*/  MOV R0, 0x8 ;  /* 0x0000000800007802 */ /* 0x000fe20000000f00 */
[----:B------:R-:W0:Y:S01]  /*0090*/  LDCU.64 UR4, c[0x4][URZ] ;  /* 0x01000000ff0477ac */ /* 0x000e220008000a00 */
[----:B------:R-:W-:Y:S02]  /*00a0*/  CS2R R6, SRZ ;  /* 0x0000000000067805 */ /* 0x000fe4000001ff00 */
[----:B------:R1:W2:Y:S01]  /*00b0*/  LDC.64 R2, c[0x4][R0] ;  /* 0x0100000000027b82 */ /* 0x0002a20000000a00 */
[----:B------:R-:W3:Y:S01]  /*00c0*/  LDCU.64 UR36, c[0x0][0x358] ;  /* 0x00006b00ff2477ac */ /* 0x000ee20008000a00 */
[----:B0-----:R-:W-:Y:S01]  /*00d0*/  IMAD.U32 R4, RZ, RZ, UR4 ;  /* 0x00000004ff047e24 */ /* 0x001fe2000f8e00ff */
[----:B-1----:R-:W-:-:S07]  /*00e0*/  MOV R5, UR5 ;  /* 0x0000000500057c02 */ /* 0x002fce0008000f00 */
[----:B------:R-:W-:-:S07]  /*00f0*/  LEPC R20, `(.L_x_5) ;  /* 0x000000001014794e */ /* 0x000fce0000000000 */
[----:B--23--:R-:W-:Y:S05]  /*0100*/  CALL.ABS.NOINC R2 ;  /* 0x0000000002007343 */ /* 0x00cfea0003c00000 */
.L_x_5:
[----:B------:R-:W0:Y:S01]  /*0110*/  LDC R5, c[0x0][0x388] ;  /* 0x0000e200ff057b82 */ /* 0x000e220000000800 */
[----:B------:R-:W-:-:S07]  /*0120*/  IMAD.MOV.U32 R7, RZ, RZ, 0x7b ;  /* 0x0000007bff077424 */ /* 0x000fce00078e00ff */
[----:B------:R-:W0:Y:S02]  /*0130*/  LDC.64 R2, c[0x0][0x380] ;  /* 0x0000e000ff027b82 */ /* 0x000e240000000a00 */
[----:B0-----:R-:W-:-:S05]  /*0140*/  IMAD.WIDE R2, R5, 0x4, R2 ;  /* 0x0000000405027825 */ /* 0x001fca00078e0202 */
[----:B------:R-:W-:Y:S01]  /*0150*/  STG.E desc[UR36][R2.64+0x28], R7 ;  /* 0x0000280702007986 */ /* 0x000fe2000c101924 */
[----:B------:R-:W-:Y:S05]  /*0160*/  EXIT ;  /* 0x000000000000794d */ /* 0x000fea0003800000 */
.L_x_6:
        /* <DEDUP_REMOVED lines=9> */
.L_x_10:


//--------------------- .nv.global.init           --------------------------
	.section	.nv.global.init,"aw",@progbits
.nv.global.init:
	.type		$str,@object
	.size		$str,(.L_0 - $str)
$str:
        /*0000*/ 	.byte	0x46, 0x61, 0x75, 0x6c, 0x74, 0x79, 0x20, 0x4b, 0x65, 0x72, 0x6e, 0x65, 0x6c, 0x3a, 0x20, 0x54
        /*0010*/ 	.byte	0x68, 0x72, 0x65, 0x61, 0x64, 0x20, 0x30, 0x20, 0x61, 0x74, 0x74, 0x65, 0x6d, 0x70, 0x74, 0x69
        /*0020*/ 	.byte	0x6e, 0x67, 0x20, 0x74, 0x6f, 0x20, 0x77, 0x72, 0x69, 0x74, 0x65, 0x20, 0x74, 0x6f, 0x20, 0x61
        /*0030*/ 	.byte	0x6e, 0x20, 0x69, 0x6e, 0x76, 0x61, 0x6c, 0x69, 0x64, 0x20, 0x61, 0x64, 0x64, 0x72, 0x65, 0x73
        /*0040*/ 	.byte	0x73, 0x20, 0x6f, 0x75, 0x74, 0x5f, 0x64, 0x61, 0x74, 0x61, 0x5b, 0x4e, 0x2b, 0x31, 0x30, 0x5d
        /*0050*/ 	.byte	0x2e, 0x20, 0x54, 0x68, 0x69, 0x73, 0x20, 0x73, 0x68, 0x6f, 0x75, 0x6c, 0x64, 0x20, 0x63, 0x61
        /*0060*/ 	.byte	0x75, 0x73, 0x65, 0x20, 0x61, 0x6e, 0x20, 0x65, 0x72, 0x72, 0x6f, 0x72, 0x2e, 0x0a, 0x00
.L_0:


//--------------------- .nv.shared.reserved.0     --------------------------
	.section	.nv.shared.reserved.0,"aw",@nobits
	.weak		__nv_reservedSMEM_offset_0_alias
	.size		__nv_reservedSMEM_offset_0_alias, 0, 64
	.other		__nv_reservedSMEM_offset_0_alias,@"STO_CUDA_RESERVED_SHARED STV_DEFAULT"
__nv_reservedSMEM_offset_0_alias:
	.zero		0
	.zero		64


//--------------------- .nv.shared._Z23syncthreads_demo_kernelPKiPii --------------------------
	.section	.nv.shared._Z23syncthreads_demo_kernelPKiPii,"aw",@nobits
	.sectionflags	@""
	.align	4
.nv.shared._Z23syncthreads_demo_kernelPKiPii:
	.zero		2048


//--------------------- .nv.constant0._Z19second_phase_kernelPKiPii --------------------------
	.section	.nv.constant0._Z19second_phase_kernelPKiPii,"a",@progbits
	.sectionflags	@""
	.align	4
.nv.constant0._Z19second_phase_kernelPKiPii:
	.zero		916


//--------------------- .nv.constant0._Z18first_phase_kernelPiii --------------------------
	.section	.nv.constant0._Z18first_phase_kernelPiii,"a",@progbits
	.sectionflags	@""
	.align	4
.nv.constant0._Z18first_phase_kernelPiii:
	.zero		912


//--------------------- .nv.constant0._Z23syncthreads_demo_kernelPKiPii --------------------------
	.section	.nv.constant0._Z23syncthreads_demo_kernelPKiPii,"a",@progbits
	.sectionflags	@""
	.align	4
.nv.constant0._Z23syncthreads_demo_kernelPKiPii:
	.zero		916


//--------------------- .nv.constant0._Z13faulty_kernelPii --------------------------
	.section	.nv.constant0._Z13faulty_kernelPii,"a",@progbits
	.sectionflags	@""
	.align	4
.nv.constant0._Z13faulty_kernelPii:
	.zero		908


//--------------------- SYMBOLS --------------------------

	.type		.nv.reservedSmem.offset0,@object
	.size		.nv.reservedSmem.offset0,0x4
	.type		.nv.reservedSmem.cap,@object
	.size		.nv.reservedSmem.cap,0x4
	.type		vprintf,@function
